//
// Generated by NVIDIA NVVM Compiler
//
// Compiler Build ID: CL-36424714
// Cuda compilation tools, release 13.0, V13.0.88
// Based on NVVM 20.0.0
//

.version 9.0
.target sm_100
.address_size 64

	// .globl	_Z5mylogPf

.visible .entry _Z5mylogPf(
	.param .u64 .ptr .align 1 _Z5mylogPf_param_0
)
{
	.reg .pred 	%p<4>;
	.reg .b32 	%r<6>;
	.reg .b32 	%f<23>;
	.reg .b64 	%rd<5>;

	ld.param.u64 	%rd1, [_Z5mylogPf_param_0];
	cvta.to.global.u64 	%rd2, %rd1;
	mov.u32 	%r1, %tid.x;
	mul.wide.u32 	%rd3, %r1, 4;
	add.s64 	%rd4, %rd2, %rd3;
	ld.global.f32 	%f1, [%rd4];
	setp.lt.f32 	%p1, %f1, 0f00800000;
	mul.f32 	%f2, %f1, 0f4B000000;
	selp.f32 	%f3, %f2, %f1, %p1;
	selp.f32 	%f4, 0fC1B80000, 0f00000000, %p1;
	mov.b32 	%r2, %f3;
	add.s32 	%r3, %r2, -1059760811;
	and.b32  	%r4, %r3, -8388608;
	sub.s32 	%r5, %r2, %r4;
	mov.b32 	%f5, %r5;
	cvt.rn.f32.s32 	%f6, %r4;
	fma.rn.f32 	%f7, %f6, 0f34000000, %f4;
	add.f32 	%f8, %f5, 0fBF800000;
	fma.rn.f32 	%f9, %f8, 0fBE055027, 0f3E1039F6;
	fma.rn.f32 	%f10, %f9, %f8, 0fBDF8CDCC;
	fma.rn.f32 	%f11, %f10, %f8, 0f3E0F2955;
	fma.rn.f32 	%f12, %f11, %f8, 0fBE2AD8B9;
	fma.rn.f32 	%f13, %f12, %f8, 0f3E4CED0B;
	fma.rn.f32 	%f14, %f13, %f8, 0fBE7FFF22;
	fma.rn.f32 	%f15, %f14, %f8, 0f3EAAAA78;
	fma.rn.f32 	%f16, %f15, %f8, 0fBF000000;
	mul.f32 	%f17, %f8, %f16;
	fma.rn.f32 	%f18, %f17, %f8, %f8;
	fma.rn.f32 	%f19, %f7, 0f3F317218, %f18;
	setp.gt.u32 	%p2, %r2, 2139095039;
	fma.rn.f32 	%f20, %f3, 0f7F800000, 0f7F800000;
	selp.f32 	%f21, %f20, %f19, %p2;
	setp.eq.f32 	%p3, %f3, 0f00000000;
	selp.f32 	%f22, 0fFF800000, %f21, %p3;
	st.global.f32 	[%rd4], %f22;
	ret;

}


// ===== COMPILED SASS (sm_100) =====

	.target	sm_100

	.elftype	@"ET_EXEC"


//--------------------- .note.nv.tkinfo           --------------------------
	.section	.note.nv.tkinfo,"",@"SHT_NOTE"
	.sectionflags	@"SHF_NOTE_NV_TKINFO"
	.tkinfo
        /*0018*/ 	.word	0x00000002
        /*0030*/ 	.string	""
        /*0030*/ 	.string	"ptxas"
        /*0030*/ 	.string	"Cuda compilation tools, release 13.0, V13.0.88"
        /*0030*/ 	.string	"Build cuda_13.0.r13.0/compiler.36424714_0"
        /*0030*/ 	.string	"-arch sm_100 -m 64 "



//--------------------- .note.nv.cuinfo           --------------------------
	.section	.note.nv.cuinfo,"",@"SHT_NOTE"
	.sectionflags	@"SHF_NOTE_NV_CUINFO"
        /*0018*/ 	.short	0x0002
        /*001a*/ 	.short	0x0064
        /*001c*/ 	.short	0x0082
	.zero		2


//--------------------- .nv.info                  --------------------------
	.section	.nv.info,"",@"SHT_CUDA_INFO"
	.align	4


	//----- nvinfo : EIATTR_REGCOUNT
	.align		4
        /*0000*/ 	.byte	0x04, 0x2f
        /*0002*/ 	.short	(.L_1 - .L_0)
	.align		4
.L_0:
        /*0004*/ 	.word	index@(_Z5mylogPf)
        /*0008*/ 	.word	0x0000000a


	//----- nvinfo : EIATTR_FRAME_SIZE
	.align		4
.L_1:
        /*000c*/ 	.byte	0x04, 0x11
        /*000e*/ 	.short	(.L_3 - .L_2)
	.align		4
.L_2:
        /*0010*/ 	.word	index@(_Z5mylogPf)
        /*0014*/ 	.word	0x00000000


	//----- nvinfo : EIATTR_MIN_STACK_SIZE
	.align		4
.L_3:
        /*0018*/ 	.byte	0x04, 0x12
        /*001a*/ 	.short	(.L_5 - .L_4)
	.align		4
.L_4:
        /*001c*/ 	.word	index@(_Z5mylogPf)
        /*0020*/ 	.word	0x00000000
.L_5:


//--------------------- .nv.compat                --------------------------
	.section	.nv.compat,"",@"SHT_CUDA_COMPAT_INFO"
	.align	4
        /*0000*/ 	.byte	0x02, 0x09, 0x00, 0x00, 0x02, 0x02, 0x01, 0x00, 0x02, 0x05, 0x05, 0x00, 0x03, 0x07, 0x01, 0x01
        /*0010*/ 	.byte	0x02, 0x03, 0x00, 0x00, 0x02, 0x06, 0x01, 0x00, 0x04, 0x0b, 0x08, 0x00, 0x01, 0x00, 0x00, 0x00
        /*0020*/ 	.byte	0x00, 0x00, 0x00, 0x00


//--------------------- .nv.info._Z5mylogPf       --------------------------
	.section	.nv.info._Z5mylogPf,"",@"SHT_CUDA_INFO"
	.sectionflags	@""
	.align	4


	//----- nvinfo : EIATTR_CUDA_API_VERSION
	.align		4
        /*0000*/ 	.byte	0x04, 0x37
        /*0002*/ 	.short	(.L_7 - .L_6)
.L_6:
        /*0004*/ 	.word	0x00000082


	//----- nvinfo : EIATTR_KPARAM_INFO
	.align		4
.L_7:
        /*0008*/ 	.byte	0x04, 0x17
        /*000a*/ 	.short	(.L_9 - .L_8)
.L_8:
        /*000c*/ 	.word	0x00000000
        /*0010*/ 	.short	0x0000
        /*0012*/ 	.short	0x0000
        /*0014*/ 	.byte	0x00, 0xf5, 0x21, 0x00


	//----- nvinfo : EIATTR_SPARSE_MMA_MASK
	.align		4
.L_9:
        /*0018*/ 	.byte	0x03, 0x50
        /*001a*/ 	.short	0x0000


	//----- nvinfo : EIATTR_MAXREG_COUNT
	.align		4
        /*001c*/ 	.byte	0x03, 0x1b
        /*001e*/ 	.short	0x00ff


	//----- nvinfo : EIATTR_MERCURY_ISA_VERSION
	.align		4
        /*0020*/ 	.byte	0x03, 0x5f
        /*0022*/ 	.short	0x0101


	//----- nvinfo : EIATTR_VRC_CTA_INIT_COUNT
	.align		4
        /*0024*/ 	.byte	0x02, 0x4a
	.zero		1
	.zero		1


	//----- nvinfo : EIATTR_EXIT_INSTR_OFFSETS
	.align		4
        /*0028*/ 	.byte	0x04, 0x1c
        /*002a*/ 	.short	(.L_11 - .L_10)


	//   ....[0]....
.L_10:
        /*002c*/ 	.word	0x00000210


	//----- nvinfo : EIATTR_CBANK_PARAM_SIZE
	.align		4
.L_11:
        /*0030*/ 	.byte	0x03, 0x19
        /*0032*/ 	.short	0x0008


	//----- nvinfo : EIATTR_PARAM_CBANK
	.align		4
        /*0034*/ 	.byte	0x04, 0x0a
        /*0036*/ 	.short	(.L_13 - .L_12)
	.align		4
.L_12:
        /*0038*/ 	.word	index@(.nv.constant0._Z5mylogPf)
        /*003c*/ 	.short	0x0380
        /*003e*/ 	.short	0x0008


	//----- nvinfo : EIATTR_SW_WAR
	.align		4
.L_13:
        /*0040*/ 	.byte	0x04, 0x36
        /*0042*/ 	.short	(.L_15 - .L_14)
.L_14:
        /*0044*/ 	.word	0x00000008
.L_15:


//--------------------- .nv.callgraph             --------------------------
	.section	.nv.callgraph,"",@"SHT_CUDA_CALLGRAPH"
	.align	4
	.sectionentsize	8
	.align		4
        /*0000*/ 	.word	0x00000000
	.align		4
        /*0004*/ 	.word	0xffffffff
	.align		4
        /*0008*/ 	.word	0x00000000
	.align		4
        /*000c*/ 	.word	0xfffffffe
	.align		4
        /*0010*/ 	.word	0x00000000
	.align		4
        /*0014*/ 	.word	0xfffffffd
	.align		4
        /*0018*/ 	.word	0x00000000
	.align		4
        /*001c*/ 	.word	0xfffffffc


//--------------------- .text._Z5mylogPf          --------------------------
	.section	.text._Z5mylogPf,"ax",@progbits
	.align	128
        .global         _Z5mylogPf
        .type           _Z5mylogPf,@function
        .size           _Z5mylogPf,(.L_x_1 - _Z5mylogPf)
        .other          _Z5mylogPf,@"STO_CUDA_ENTRY STV_DEFAULT"
_Z5mylogPf:
.text._Z5mylogPf:
[----:B------:R-:W-:Y:S01]  /*0000*/  LDC R1, c[0x0][0x37c] ;  /* 0x0000df00ff017b82 */ /* 0x000fe20000000800 */
[----:B------:R-:W0:Y:S07]  /*0010*/  S2R R5, SR_TID.X ;  /* 0x0000000000057919 */ /* 0x000e2e0000002100 */
[----:B------:R-:W0:Y:S01]  /*0020*/  LDC.64 R2, c[0x0][0x380] ;  /* 0x0000e000ff027b82 */ /* 0x000e220000000a00 */
[----:B------:R-:W1:Y:S01]  /*0030*/  LDCU.64 UR4, c[0x0][0x358] ;  /* 0x00006b00ff0477ac */ /* 0x000e620008000a00 */
[----:B0-----:R-:W-:-:S05]  /*0040*/  IMAD.WIDE.U32 R2, R5, 0x4, R2 ;  /* 0x0000000405027825 */ /* 0x001fca00078e0002 */
[----:B-1----:R-:W2:Y:S01]  /*0050*/  LDG.E R0, desc[UR4][R2.64] ;  /* 0x0000000402007981 */ /* 0x002ea2000c1e1900 */
[----:B------:R-:W-:Y:S01]  /*0060*/  HFMA2 R7, -RZ, RZ, 1.5048828125, 33.21875 ;  /* 0x3e055027ff077431 */ /* 0x000fe200000001ff */
[----:B--2---:R-:W-:-:S13]  /*0070*/  FSETP.GEU.AND P0, PT, R0, 1.175494350822287508e-38, PT ;  /* 0x008000000000780b */ /* 0x004fda0003f0e000 */
[----:B------:R-:W-:-:S05]  /*0080*/  @!P0 FMUL R0, R0, 8388608 ;  /* 0x4b00000000008820 */ /* 0x000fca0000400000 */
[----:B------:R-:W-:-:S04]  /*0090*/  IADD3 R4, PT, PT, R0, -0x3f2aaaab, RZ ;  /* 0xc0d5555500047810 */ /* 0x000fc80007ffe0ff */
[----:B------:R-:W-:-:S04]  /*00a0*/  LOP3.LUT R5, R4, 0xff800000, RZ, 0xc0, !PT ;  /* 0xff80000004057812 */ /* 0x000fc800078ec0ff */
[-C--:B------:R-:W-:Y:S02]  /*00b0*/  IADD3 R4, PT, PT, R0, -R5.reuse, RZ ;  /* 0x8000000500047210 */ /* 0x080fe40007ffe0ff */
[----:B------:R-:W-:-:S03]  /*00c0*/  I2FP.F32.S32 R5, R5 ;  /* 0x0000000500057245 */ /* 0x000fc60000201400 */
[----:B------:R-:W-:Y:S01]  /*00d0*/  FADD R6, R4, -1 ;  /* 0xbf80000004067421 */ /* 0x000fe20000000000 */
[----:B------:R-:W-:Y:S02]  /*00e0*/  FSEL R4, RZ, -23, P0 ;  /* 0xc1b80000ff047808 */ /* 0x000fe40000000000 */
[----:B------:R-:W-:Y:S01]  /*00f0*/  ISETP.GT.U32.AND P0, PT, R0, 0x7f7fffff, PT ;  /* 0x7f7fffff0000780c */ /* 0x000fe20003f04070 */
[C---:B------:R-:W-:Y:S02]  /*0100*/  FFMA R7, R6.reuse, -R7, 0.14084610342979431152 ;  /* 0x3e1039f606077423 */ /* 0x040fe40000000807 */
[----:B------:R-:W-:Y:S01]  /*0110*/  FFMA R4, R5, 1.1920928955078125e-07, R4 ;  /* 0x3400000005047823 */ /* 0x000fe20000000004 */
[----:B------:R-:W-:Y:S01]  /*0120*/  MOV R5, 0x7f800000 ;  /* 0x7f80000000057802 */ /* 0x000fe20000000f00 */
[----:B------:R-:W-:-:S04]  /*0130*/  FFMA R7, R6, R7, -0.12148627638816833496 ;  /* 0xbdf8cdcc06077423 */ /* 0x000fc80000000007 */
[----:B------:R-:W-:-:S04]  /*0140*/  FFMA R7, R6, R7, 0.13980610668659210205 ;  /* 0x3e0f295506077423 */ /* 0x000fc80000000007 */
[----:B------:R-:W-:-:S04]  /*0150*/  FFMA R7, R6, R7, -0.16684235632419586182 ;  /* 0xbe2ad8b906077423 */ /* 0x000fc80000000007 */
[----:B------:R-:W-:-:S04]  /*0160*/  FFMA R7, R6, R7, 0.20012299716472625732 ;  /* 0x3e4ced0b06077423 */ /* 0x000fc80000000007 */
[----:B------:R-:W-:-:S04]  /*0170*/  FFMA R7, R6, R7, -0.24999669194221496582 ;  /* 0xbe7fff2206077423 */ /* 0x000fc80000000007 */
[----:B------:R-:W-:-:S04]  /*0180*/  FFMA R7, R6, R7, 0.33333182334899902344 ;  /* 0x3eaaaa7806077423 */ /* 0x000fc80000000007 */
[----:B------:R-:W-:-:S04]  /*0190*/  FFMA R7, R6, R7, -0.5 ;  /* 0xbf00000006077423 */ /* 0x000fc80000000007 */
[----:B------:R-:W-:-:S04]  /*01a0*/  FMUL R7, R6, R7 ;  /* 0x0000000706077220 */ /* 0x000fc80000400000 */
[----:B------:R-:W-:-:S04]  /*01b0*/  FFMA R7, R6, R7, R6 ;  /* 0x0000000706077223 */ /* 0x000fc80000000006 */
[----:B------:R-:W-:Y:S01]  /*01c0*/  FFMA R4, R4, 0.69314718246459960938, R7 ;  /* 0x3f31721804047823 */ /* 0x000fe20000000007 */
[C---:B------:R-:W-:Y:S01]  /*01d0*/  @P0 FFMA R4, R0.reuse, R5, +INF ;  /* 0x7f80000000040423 */ /* 0x040fe20000000005 */
[----:B------:R-:W-:-:S04]  /*01e0*/  FSETP.NEU.AND P0, PT, R0, RZ, PT ;  /* 0x000000ff0000720b */ /* 0x000fc80003f0d000 */
[----:B------:R-:W-:-:S05]  /*01f0*/  FSEL R5, R4, -INF , P0 ;  /* 0xff80000004057808 */ /* 0x000fca0000000000 */
[----:B------:R-:W-:Y:S01]  /*0200*/  STG.E desc[UR4][R2.64], R5 ;  /* 0x0000000502007986 */ /* 0x000fe2000c101904 */
[----:B------:R-:W-:Y:S05]  /*0210*/  EXIT ;  /* 0x000000000000794d */ /* 0x000fea0003800000 */
.L_x_0:
[----:B------:R-:W-:-:S00]  /*0220*/  BRA `(.L_x_0) ;  /* 0xfffffffc00fc7947 */ /* 0x000fc0000383ffff */
[----:B------:R-:W-:-:S00]  /*0230*/  NOP ;  /* 0x0000000000007918 */ /* 0x000fc00000000000 */
        /* <DEDUP_REMOVED lines=12> */
.L_x_1:


//--------------------- .nv.shared.reserved.0     --------------------------
	.section	.nv.shared.reserved.0,"aw",@nobits
	.weak		__nv_reservedSMEM_offset_0_alias
	.size		__nv_reservedSMEM_offset_0_alias, 0, 64
	.other		__nv_reservedSMEM_offset_0_alias,@"STO_CUDA_RESERVED_SHARED STV_DEFAULT"
__nv_reservedSMEM_offset_0_alias:
	.zero		0
	.zero		64


//--------------------- .nv.constant0._Z5mylogPf  --------------------------
	.section	.nv.constant0._Z5mylogPf,"a",@progbits
	.sectionflags	@""
	.align	4
.nv.constant0._Z5mylogPf:
	.zero		904


//--------------------- SYMBOLS --------------------------

	.type		.nv.reservedSmem.offset0,@object
	.size		.nv.reservedSmem.offset0,0x4
